//
// Generated by NVIDIA NVVM Compiler
//
// Compiler Build ID: CL-36424714
// Cuda compilation tools, release 13.0, V13.0.88
// Based on NVVM 20.0.0
//

.version 9.0
.target sm_100
.address_size 64

	// .globl	_Z3addPiS_S_

.visible .entry _Z3addPiS_S_(
	.param .u64 .ptr .align 1 _Z3addPiS_S__param_0,
	.param .u64 .ptr .align 1 _Z3addPiS_S__param_1,
	.param .u64 .ptr .align 1 _Z3addPiS_S__param_2
)
{
	.reg .pred 	%p<3>;
	.reg .b32 	%r<8>;
	.reg .b64 	%rd<20>;

	ld.param.u64 	%rd10, [_Z3addPiS_S__param_0];
	ld.param.u64 	%rd11, [_Z3addPiS_S__param_1];
	ld.param.u64 	%rd12, [_Z3addPiS_S__param_2];
	mov.u32 	%r7, %tid.x;
	setp.gt.u32 	%p1, %r7, 9;
	@%p1 bra 	$L__BB0_3;
	mul.wide.u32 	%rd13, %r7, 4;
	cvta.to.global.u64 	%rd14, %rd12;
	add.s64 	%rd19, %rd14, %rd13;
	cvta.to.global.u64 	%rd15, %rd11;
	add.s64 	%rd18, %rd15, %rd13;
	cvta.to.global.u64 	%rd16, %rd10;
	add.s64 	%rd17, %rd16, %rd13;
$L__BB0_2:
	ld.global.u32 	%r4, [%rd17];
	ld.global.u32 	%r5, [%rd18];
	add.s32 	%r6, %r5, %r4;
	st.global.u32 	[%rd19], %r6;
	add.s32 	%r7, %r7, 1;
	add.s64 	%rd19, %rd19, 4;
	add.s64 	%rd18, %rd18, 4;
	add.s64 	%rd17, %rd17, 4;
	setp.ne.s32 	%p2, %r7, 10;
	@%p2 bra 	$L__BB0_2;
$L__BB0_3:
	ret;

}
	// .globl	_Z9ThreadaddPiS_S_
.visible .entry _Z9ThreadaddPiS_S_(
	.param .u64 .ptr .align 1 _Z9ThreadaddPiS_S__param_0,
	.param .u64 .ptr .align 1 _Z9ThreadaddPiS_S__param_1,
	.param .u64 .ptr .align 1 _Z9ThreadaddPiS_S__param_2
)
{
	.reg .b32 	%r<5>;
	.reg .b64 	%rd<11>;

	ld.param.u64 	%rd1, [_Z9ThreadaddPiS_S__param_0];
	ld.param.u64 	%rd2, [_Z9ThreadaddPiS_S__param_1];
	ld.param.u64 	%rd3, [_Z9ThreadaddPiS_S__param_2];
	cvta.to.global.u64 	%rd4, %rd3;
	cvta.to.global.u64 	%rd5, %rd2;
	cvta.to.global.u64 	%rd6, %rd1;
	mov.u32 	%r1, %tid.x;
	mul.wide.u32 	%rd7, %r1, 4;
	add.s64 	%rd8, %rd6, %rd7;
	ld.global.u32 	%r2, [%rd8];
	add.s64 	%rd9, %rd5, %rd7;
	ld.global.u32 	%r3, [%rd9];
	add.s32 	%r4, %r3, %r2;
	add.s64 	%rd10, %rd4, %rd7;
	st.global.u32 	[%rd10], %r4;
	ret;

}
	// .globl	_Z8BlockaddPiS_S_
.visible .entry _Z8BlockaddPiS_S_(
	.param .u64 .ptr .align 1 _Z8BlockaddPiS_S__param_0,
	.param .u64 .ptr .align 1 _Z8BlockaddPiS_S__param_1,
	.param .u64 .ptr .align 1 _Z8BlockaddPiS_S__param_2
)
{
	.reg .b32 	%r<5>;
	.reg .b64 	%rd<11>;

	ld.param.u64 	%rd1, [_Z8BlockaddPiS_S__param_0];
	ld.param.u64 	%rd2, [_Z8BlockaddPiS_S__param_1];
	ld.param.u64 	%rd3, [_Z8BlockaddPiS_S__param_2];
	cvta.to.global.u64 	%rd4, %rd3;
	cvta.to.global.u64 	%rd5, %rd2;
	cvta.to.global.u64 	%rd6, %rd1;
	mov.u32 	%r1, %ctaid.x;
	mul.wide.u32 	%rd7, %r1, 4;
	add.s64 	%rd8, %rd6, %rd7;
	ld.global.u32 	%r2, [%rd8];
	add.s64 	%rd9, %rd5, %rd7;
	ld.global.u32 	%r3, [%rd9];
	add.s32 	%r4, %r3, %r2;
	add.s64 	%rd10, %rd4, %rd7;
	st.global.u32 	[%rd10], %r4;
	ret;

}


// ===== COMPILED SASS (sm_100) =====

	.target	sm_100

	.elftype	@"ET_EXEC"


//--------------------- .note.nv.tkinfo           --------------------------
	.section	.note.nv.tkinfo,"",@"SHT_NOTE"
	.sectionflags	@"SHF_NOTE_NV_TKINFO"
	.tkinfo
        /*0018*/ 	.word	0x00000002
        /*0030*/ 	.string	""
        /*0030*/ 	.string	"ptxas"
        /*0030*/ 	.string	"Cuda compilation tools, release 13.0, V13.0.88"
        /*0030*/ 	.string	"Build cuda_13.0.r13.0/compiler.36424714_0"
        /*0030*/ 	.string	"-arch sm_100 -m 64 "



//--------------------- .note.nv.cuinfo           --------------------------
	.section	.note.nv.cuinfo,"",@"SHT_NOTE"
	.sectionflags	@"SHF_NOTE_NV_CUINFO"
        /*0018*/ 	.short	0x0002
        /*001a*/ 	.short	0x0064
        /*001c*/ 	.short	0x0082
	.zero		2


//--------------------- .nv.info                  --------------------------
	.section	.nv.info,"",@"SHT_CUDA_INFO"
	.align	4


	//----- nvinfo : EIATTR_REGCOUNT
	.align		4
        /*0000*/ 	.byte	0x04, 0x2f
        /*0002*/ 	.short	(.L_1 - .L_0)
	.align		4
.L_0:
        /*0004*/ 	.word	index@(_Z3addPiS_S_)
        /*0008*/ 	.word	0x00000012


	//----- nvinfo : EIATTR_FRAME_SIZE
	.align		4
.L_1:
        /*000c*/ 	.byte	0x04, 0x11
        /*000e*/ 	.short	(.L_3 - .L_2)
	.align		4
.L_2:
        /*0010*/ 	.word	index@(_Z3addPiS_S_)
        /*0014*/ 	.word	0x00000000


	//----- nvinfo : EIATTR_REGCOUNT
	.align		4
.L_3:
        /*0018*/ 	.byte	0x04, 0x2f
        /*001a*/ 	.short	(.L_5 - .L_4)
	.align		4
.L_4:
        /*001c*/ 	.word	index@(_Z9ThreadaddPiS_S_)
        /*0020*/ 	.word	0x0000000c


	//----- nvinfo : EIATTR_FRAME_SIZE
	.align		4
.L_5:
        /*0024*/ 	.byte	0x04, 0x11
        /*0026*/ 	.short	(.L_7 - .L_6)
	.align		4
.L_6:
        /*0028*/ 	.word	index@(_Z9ThreadaddPiS_S_)
        /*002c*/ 	.word	0x00000000


	//----- nvinfo : EIATTR_REGCOUNT
	.align		4
.L_7:
        /*0030*/ 	.byte	0x04, 0x2f
        /*0032*/ 	.short	(.L_9 - .L_8)
	.align		4
.L_8:
        /*0034*/ 	.word	index@(_Z8BlockaddPiS_S_)
        /*0038*/ 	.word	0x0000000c


	//----- nvinfo : EIATTR_FRAME_SIZE
	.align		4
.L_9:
        /*003c*/ 	.byte	0x04, 0x11
        /*003e*/ 	.short	(.L_11 - .L_10)
	.align		4
.L_10:
        /*0040*/ 	.word	index@(_Z8BlockaddPiS_S_)
        /*0044*/ 	.word	0x00000000


	//----- nvinfo : EIATTR_MIN_STACK_SIZE
	.align		4
.L_11:
        /*0048*/ 	.byte	0x04, 0x12
        /*004a*/ 	.short	(.L_13 - .L_12)
	.align		4
.L_12:
        /*004c*/ 	.word	index@(_Z8BlockaddPiS_S_)
        /*0050*/ 	.word	0x00000000


	//----- nvinfo : EIATTR_MIN_STACK_SIZE
	.align		4
.L_13:
        /*0054*/ 	.byte	0x04, 0x12
        /*0056*/ 	.short	(.L_15 - .L_14)
	.align		4
.L_14:
        /*0058*/ 	.word	index@(_Z9ThreadaddPiS_S_)
        /*005c*/ 	.word	0x00000000


	//----- nvinfo : EIATTR_MIN_STACK_SIZE
	.align		4
.L_15:
        /*0060*/ 	.byte	0x04, 0x12
        /*0062*/ 	.short	(.L_17 - .L_16)
	.align		4
.L_16:
        /*0064*/ 	.word	index@(_Z3addPiS_S_)
        /*0068*/ 	.word	0x00000000
.L_17:


//--------------------- .nv.compat                --------------------------
	.section	.nv.compat,"",@"SHT_CUDA_COMPAT_INFO"
	.align	4
        /*0000*/ 	.byte	0x02, 0x09, 0x00, 0x00, 0x02, 0x02, 0x01, 0x00, 0x02, 0x05, 0x05, 0x00, 0x03, 0x07, 0x01, 0x01
        /*0010*/ 	.byte	0x02, 0x03, 0x00, 0x00, 0x02, 0x06, 0x01, 0x00, 0x04, 0x0b, 0x08, 0x00, 0x09, 0x00, 0x00, 0x00
        /*0020*/ 	.byte	0x00, 0x00, 0x00, 0x00


//--------------------- .nv.info._Z8BlockaddPiS_S_ --------------------------
	.section	.nv.info._Z8BlockaddPiS_S_,"",@"SHT_CUDA_INFO"
	.sectionflags	@""
	.align	4


	//----- nvinfo : EIATTR_CUDA_API_VERSION
	.align		4
        /*0000*/ 	.byte	0x04, 0x37
        /*0002*/ 	.short	(.L_19 - .L_18)
.L_18:
        /*0004*/ 	.word	0x00000082


	//----- nvinfo : EIATTR_KPARAM_INFO
	.align		4
.L_19:
        /*0008*/ 	.byte	0x04, 0x17
        /*000a*/ 	.short	(.L_21 - .L_20)
.L_20:
        /*000c*/ 	.word	0x00000000
        /*0010*/ 	.short	0x0002
        /*0012*/ 	.short	0x0010
        /*0014*/ 	.byte	0x00, 0xf5, 0x21, 0x00


	//----- nvinfo : EIATTR_KPARAM_INFO
	.align		4
.L_21:
        /*0018*/ 	.byte	0x04, 0x17
        /*001a*/ 	.short	(.L_23 - .L_22)
.L_22:
        /*001c*/ 	.word	0x00000000
        /*0020*/ 	.short	0x0001
        /*0022*/ 	.short	0x0008
        /*0024*/ 	.byte	0x00, 0xf5, 0x21, 0x00


	//----- nvinfo : EIATTR_KPARAM_INFO
	.align		4
.L_23:
        /*0028*/ 	.byte	0x04, 0x17
        /*002a*/ 	.short	(.L_25 - .L_24)
.L_24:
        /*002c*/ 	.word	0x00000000
        /*0030*/ 	.short	0x0000
        /*0032*/ 	.short	0x0000
        /*0034*/ 	.byte	0x00, 0xf5, 0x21, 0x00


	//----- nvinfo : EIATTR_SPARSE_MMA_MASK
	.align		4
.L_25:
        /*0038*/ 	.byte	0x03, 0x50
        /*003a*/ 	.short	0x0000


	//----- nvinfo : EIATTR_MAXREG_COUNT
	.align		4
        /*003c*/ 	.byte	0x03, 0x1b
        /*003e*/ 	.short	0x00ff


	//----- nvinfo : EIATTR_MERCURY_ISA_VERSION
	.align		4
        /*0040*/ 	.byte	0x03, 0x5f
        /*0042*/ 	.short	0x0101


	//----- nvinfo : EIATTR_VRC_CTA_INIT_COUNT
	.align		4
        /*0044*/ 	.byte	0x02, 0x4a
	.zero		1
	.zero		1


	//----- nvinfo : EIATTR_EXIT_INSTR_OFFSETS
	.align		4
        /*0048*/ 	.byte	0x04, 0x1c
        /*004a*/ 	.short	(.L_27 - .L_26)


	//   ....[0]....
.L_26:
        /*004c*/ 	.word	0x000000d0


	//----- nvinfo : EIATTR_CBANK_PARAM_SIZE
	.align		4
.L_27:
        /*0050*/ 	.byte	0x03, 0x19
        /*0052*/ 	.short	0x0018


	//----- nvinfo : EIATTR_PARAM_CBANK
	.align		4
        /*0054*/ 	.byte	0x04, 0x0a
        /*0056*/ 	.short	(.L_29 - .L_28)
	.align		4
.L_28:
        /*0058*/ 	.word	index@(.nv.constant0._Z8BlockaddPiS_S_)
        /*005c*/ 	.short	0x0380
        /*005e*/ 	.short	0x0018


	//----- nvinfo : EIATTR_SW_WAR
	.align		4
.L_29:
        /*0060*/ 	.byte	0x04, 0x36
        /*0062*/ 	.short	(.L_31 - .L_30)
.L_30:
        /*0064*/ 	.word	0x00000008
.L_31:


//--------------------- .nv.info._Z9ThreadaddPiS_S_ --------------------------
	.section	.nv.info._Z9ThreadaddPiS_S_,"",@"SHT_CUDA_INFO"
	.sectionflags	@""
	.align	4


	//----- nvinfo : EIATTR_CUDA_API_VERSION
	.align		4
        /*0000*/ 	.byte	0x04, 0x37
        /*0002*/ 	.short	(.L_33 - .L_32)
.L_32:
        /*0004*/ 	.word	0x00000082


	//----- nvinfo : EIATTR_KPARAM_INFO
	.align		4
.L_33:
        /*0008*/ 	.byte	0x04, 0x17
        /*000a*/ 	.short	(.L_35 - .L_34)
.L_34:
        /*000c*/ 	.word	0x00000000
        /*0010*/ 	.short	0x0002
        /*0012*/ 	.short	0x0010
        /*0014*/ 	.byte	0x00, 0xf5, 0x21, 0x00


	//----- nvinfo : EIATTR_KPARAM_INFO
	.align		4
.L_35:
        /*0018*/ 	.byte	0x04, 0x17
        /*001a*/ 	.short	(.L_37 - .L_36)
.L_36:
        /*001c*/ 	.word	0x00000000
        /*0020*/ 	.short	0x0001
        /*0022*/ 	.short	0x0008
        /*0024*/ 	.byte	0x00, 0xf5, 0x21, 0x00


	//----- nvinfo : EIATTR_KPARAM_INFO
	.align		4
.L_37:
        /*0028*/ 	.byte	0x04, 0x17
        /*002a*/ 	.short	(.L_39 - .L_38)
.L_38:
        /*002c*/ 	.word	0x00000000
        /*0030*/ 	.short	0x0000
        /*0032*/ 	.short	0x0000
        /*0034*/ 	.byte	0x00, 0xf5, 0x21, 0x00


	//----- nvinfo : EIATTR_SPARSE_MMA_MASK
	.align		4
.L_39:
        /*0038*/ 	.byte	0x03, 0x50
        /*003a*/ 	.short	0x0000


	//----- nvinfo : EIATTR_MAXREG_COUNT
	.align		4
        /*003c*/ 	.byte	0x03, 0x1b
        /*003e*/ 	.short	0x00ff


	//----- nvinfo : EIATTR_MERCURY_ISA_VERSION
	.align		4
        /*0040*/ 	.byte	0x03, 0x5f
        /*0042*/ 	.short	0x0101


	//----- nvinfo : EIATTR_VRC_CTA_INIT_COUNT
	.align		4
        /*0044*/ 	.byte	0x02, 0x4a
	.zero		1
	.zero		1


	//----- nvinfo : EIATTR_EXIT_INSTR_OFFSETS
	.align		4
        /*0048*/ 	.byte	0x04, 0x1c
        /*004a*/ 	.short	(.L_41 - .L_40)


	//   ....[0]....
.L_40:
        /*004c*/ 	.word	0x000000d0


	//----- nvinfo : EIATTR_CBANK_PARAM_SIZE
	.align		4
.L_41:
        /*0050*/ 	.byte	0x03, 0x19
        /*0052*/ 	.short	0x0018


	//----- nvinfo : EIATTR_PARAM_CBANK
	.align		4
        /*0054*/ 	.byte	0x04, 0x0a
        /*0056*/ 	.short	(.L_43 - .L_42)
	.align		4
.L_42:
        /*0058*/ 	.word	index@(.nv.constant0._Z9ThreadaddPiS_S_)
        /*005c*/ 	.short	0x0380
        /*005e*/ 	.short	0x0018


	//----- nvinfo : EIATTR_SW_WAR
	.align		4
.L_43:
        /*0060*/ 	.byte	0x04, 0x36
        /*0062*/ 	.short	(.L_45 - .L_44)
.L_44:
        /*0064*/ 	.word	0x00000008
.L_45:


//--------------------- .nv.info._Z3addPiS_S_     --------------------------
	.section	.nv.info._Z3addPiS_S_,"",@"SHT_CUDA_INFO"
	.sectionflags	@""
	.align	4


	//----- nvinfo : EIATTR_CUDA_API_VERSION
	.align		4
        /*0000*/ 	.byte	0x04, 0x37
        /*0002*/ 	.short	(.L_47 - .L_46)
.L_46:
        /*0004*/ 	.word	0x00000082


	//----- nvinfo : EIATTR_KPARAM_INFO
	.align		4
.L_47:
        /*0008*/ 	.byte	0x04, 0x17
        /*000a*/ 	.short	(.L_49 - .L_48)
.L_48:
        /*000c*/ 	.word	0x00000000
        /*0010*/ 	.short	0x0002
        /*0012*/ 	.short	0x0010
        /*0014*/ 	.byte	0x00, 0xf5, 0x21, 0x00


	//----- nvinfo : EIATTR_KPARAM_INFO
	.align		4
.L_49:
        /*0018*/ 	.byte	0x04, 0x17
        /*001a*/ 	.short	(.L_51 - .L_50)
.L_50:
        /*001c*/ 	.word	0x00000000
        /*0020*/ 	.short	0x0001
        /*0022*/ 	.short	0x0008
        /*0024*/ 	.byte	0x00, 0xf5, 0x21, 0x00


	//----- nvinfo : EIATTR_KPARAM_INFO
	.align		4
.L_51:
        /*0028*/ 	.byte	0x04, 0x17
        /*002a*/ 	.short	(.L_53 - .L_52)
.L_52:
        /*002c*/ 	.word	0x00000000
        /*0030*/ 	.short	0x0000
        /*0032*/ 	.short	0x0000
        /*0034*/ 	.byte	0x00, 0xf5, 0x21, 0x00


	//----- nvinfo : EIATTR_SPARSE_MMA_MASK
	.align		4
.L_53:
        /*0038*/ 	.byte	0x03, 0x50
        /*003a*/ 	.short	0x0000


	//----- nvinfo : EIATTR_MAXREG_COUNT
	.align		4
        /*003c*/ 	.byte	0x03, 0x1b
        /*003e*/ 	.short	0x00ff


	//----- nvinfo : EIATTR_MERCURY_ISA_VERSION
	.align		4
        /*0040*/ 	.byte	0x03, 0x5f
        /*0042*/ 	.short	0x0101


	//----- nvinfo : EIATTR_VRC_CTA_INIT_COUNT
	.align		4
        /*0044*/ 	.byte	0x02, 0x4a
	.zero		1
	.zero		1


	//----- nvinfo : EIATTR_EXIT_INSTR_OFFSETS
	.align		4
        /*0048*/ 	.byte	0x04, 0x1c
        /*004a*/ 	.short	(.L_55 - .L_54)


	//   ....[0]....
.L_54:
        /*004c*/ 	.word	0x00000030


	//   ....[1]....
        /*0050*/ 	.word	0x000004c0


	//   ....[2]....
        /*0054*/ 	.word	0x000005d0


	//----- nvinfo : EIATTR_CRS_STACK_SIZE
	.align		4
.L_55:
        /*0058*/ 	.byte	0x04, 0x1e
        /*005a*/ 	.short	(.L_57 - .L_56)
.L_56:
        /*005c*/ 	.word	0x00000000


	//----- nvinfo : EIATTR_CBANK_PARAM_SIZE
	.align		4
.L_57:
        /*0060*/ 	.byte	0x03, 0x19
        /*0062*/ 	.short	0x0018


	//----- nvinfo : EIATTR_PARAM_CBANK
	.align		4
        /*0064*/ 	.byte	0x04, 0x0a
        /*0066*/ 	.short	(.L_59 - .L_58)
	.align		4
.L_58:
        /*0068*/ 	.word	index@(.nv.constant0._Z3addPiS_S_)
        /*006c*/ 	.short	0x0380
        /*006e*/ 	.short	0x0018


	//----- nvinfo : EIATTR_SW_WAR
	.align		4
.L_59:
        /*0070*/ 	.byte	0x04, 0x36
        /*0072*/ 	.short	(.L_61 - .L_60)
.L_60:
        /*0074*/ 	.word	0x00000008
.L_61:


//--------------------- .nv.callgraph             --------------------------
	.section	.nv.callgraph,"",@"SHT_CUDA_CALLGRAPH"
	.align	4
	.sectionentsize	8
	.align		4
        /*0000*/ 	.word	0x00000000
	.align		4
        /*0004*/ 	.word	0xffffffff
	.align		4
        /*0008*/ 	.word	0x00000000
	.align		4
        /*000c*/ 	.word	0xfffffffe
	.align		4
        /*0010*/ 	.word	0x00000000
	.align		4
        /*0014*/ 	.word	0xfffffffd
	.align		4
        /*0018*/ 	.word	0x00000000
	.align		4
        /*001c*/ 	.word	0xfffffffc


//--------------------- .text._Z8BlockaddPiS_S_   --------------------------
	.section	.text._Z8BlockaddPiS_S_,"ax",@progbits
	.align	128
        .global         _Z8BlockaddPiS_S_
        .type           _Z8BlockaddPiS_S_,@function
        .size           _Z8BlockaddPiS_S_,(.L_x_10 - _Z8BlockaddPiS_S_)
        .other          _Z8BlockaddPiS_S_,@"STO_CUDA_ENTRY STV_DEFAULT"
_Z8BlockaddPiS_S_:
.text._Z8BlockaddPiS_S_:
[----:B------:R-:W-:Y:S01]  /*0000*/  LDC R1, c[0x0][0x37c] ;  /* 0x0000df00ff017b82 */ /* 0x000fe20000000800 */
[----:B------:R-:W0:Y:S07]  /*0010*/  S2R R9, SR_CTAID.X ;  /* 0x0000000000097919 */ /* 0x000e2e0000002500 */
[----:B------:R-:W0:Y:S01]  /*0020*/  LDC.64 R2, c[0x0][0x380] ;  /* 0x0000e000ff027b82 */ /* 0x000e220000000a00 */
[----:B------:R-:W1:Y:S07]  /*0030*/  LDCU.64 UR4, c[0x0][0x358] ;  /* 0x00006b00ff0477ac */ /* 0x000e6e0008000a00 */
[----:B------:R-:W2:Y:S08]  /*0040*/  LDC.64 R4, c[0x0][0x388] ;  /* 0x0000e200ff047b82 */ /* 0x000eb00000000a00 */
[----:B------:R-:W3:Y:S01]  /*0050*/  LDC.64 R6, c[0x0][0x390] ;  /* 0x0000e400ff067b82 */ /* 0x000ee20000000a00 */
[----:B0-----:R-:W-:-:S04]  /*0060*/  IMAD.WIDE.U32 R2, R9, 0x4, R2 ;  /* 0x0000000409027825 */ /* 0x001fc800078e0002 */
[C---:B--2---:R-:W-:Y:S02]  /*0070*/  IMAD.WIDE.U32 R4, R9.reuse, 0x4, R4 ;  /* 0x0000000409047825 */ /* 0x044fe400078e0004 */
[----:B-1----:R-:W2:Y:S04]  /*0080*/  LDG.E R2, desc[UR4][R2.64] ;  /* 0x0000000402027981 */ /* 0x002ea8000c1e1900 */
[----:B------:R-:W2:Y:S01]  /*0090*/  LDG.E R5, desc[UR4][R4.64] ;  /* 0x0000000404057981 */ /* 0x000ea2000c1e1900 */
[----:B---3--:R-:W-:Y:S01]  /*00a0*/  IMAD.WIDE.U32 R6, R9, 0x4, R6 ;  /* 0x0000000409067825 */ /* 0x008fe200078e0006 */
[----:B--2---:R-:W-:-:S05]  /*00b0*/  IADD3 R9, PT, PT, R2, R5, RZ ;  /* 0x0000000502097210 */ /* 0x004fca0007ffe0ff */
[----:B------:R-:W-:Y:S01]  /*00c0*/  STG.E desc[UR4][R6.64], R9 ;  /* 0x0000000906007986 */ /* 0x000fe2000c101904 */
[----:B------:R-:W-:Y:S05]  /*00d0*/  EXIT ;  /* 0x000000000000794d */ /* 0x000fea0003800000 */
.L_x_0:
[----:B------:R-:W-:-:S00]  /*00e0*/  BRA `(.L_x_0) ;  /* 0xfffffffc00fc7947 */ /* 0x000fc0000383ffff */
[----:B------:R-:W-:-:S00]  /*00f0*/  NOP ;  /* 0x0000000000007918 */ /* 0x000fc00000000000 */
        /* <DEDUP_REMOVED lines=8> */
.L_x_10:


//--------------------- .text._Z9ThreadaddPiS_S_  --------------------------
	.section	.text._Z9ThreadaddPiS_S_,"ax",@progbits
	.align	128
        .global         _Z9ThreadaddPiS_S_
        .type           _Z9ThreadaddPiS_S_,@function
        .size           _Z9ThreadaddPiS_S_,(.L_x_11 - _Z9ThreadaddPiS_S_)
        .other          _Z9ThreadaddPiS_S_,@"STO_CUDA_ENTRY STV_DEFAULT"
_Z9ThreadaddPiS_S_:
.text._Z9ThreadaddPiS_S_:
[----:B------:R-:W-:Y:S01]  /*0000*/  LDC R1, c[0x0][0x37c] ;  /* 0x0000df00ff017b82 */ /* 0x000fe20000000800 */
[----:B------:R-:W0:Y:S07]  /*0010*/  S2R R9, SR_TID.X ;  /* 0x0000000000097919 */ /* 0x000e2e0000002100 */
        /* <DEDUP_REMOVED lines=12> */
.L_x_1:
        /* <DEDUP_REMOVED lines=10> */
.L_x_11:


//--------------------- .text._Z3addPiS_S_        --------------------------
	.section	.text._Z3addPiS_S_,"ax",@progbits
	.align	128
        .global         _Z3addPiS_S_
        .type           _Z3addPiS_S_,@function
        .size           _Z3addPiS_S_,(.L_x_12 - _Z3addPiS_S_)
        .other          _Z3addPiS_S_,@"STO_CUDA_ENTRY STV_DEFAULT"
_Z3addPiS_S_:
.text._Z3addPiS_S_:
[----:B------:R-:W-:Y:S01]  /*0000*/  LDC R1, c[0x0][0x37c] ;  /* 0x0000df00ff017b82 */ /* 0x000fe20000000800 */
[----:B------:R-:W0:Y:S02]  /*0010*/  S2R R0, SR_TID.X ;  /* 0x0000000000007919 */ /* 0x000e240000002100 */
[----:B0-----:R-:W-:-:S13]  /*0020*/  ISETP.GT.U32.AND P0, PT, R0, 0x9, PT ;  /* 0x000000090000780c */ /* 0x001fda0003f04070 */
[----:B------:R-:W-:Y:S05]  /*0030*/  @P0 EXIT ;  /* 0x000000000000094d */ /* 0x000fea0003800000 */
[----:B------:R-:W0:Y:S01]  /*0040*/  LDC.64 R2, c[0x0][0x390] ;  /* 0x0000e400ff027b82 */ /* 0x000e220000000a00 */
[C---:B------:R-:W-:Y:S01]  /*0050*/  ISETP.GE.AND P0, PT, R0.reuse, 0xa, PT ;  /* 0x0000000a0000780c */ /* 0x040fe20003f06270 */
[----:B------:R-:W1:Y:S01]  /*0060*/  LDCU.64 UR4, c[0x0][0x358] ;  /* 0x00006b00ff0477ac */ /* 0x000e620008000a00 */
[----:B------:R-:W-:Y:S05]  /*0070*/  BSSY.RECONVERGENT B0, `(.L_x_2) ;  /* 0x0000046000007945 */ /* 0x000fea0003800200 */
[----:B------:R-:W2:Y:S08]  /*0080*/  LDC.64 R4, c[0x0][0x388] ;  /* 0x0000e200ff047b82 */ /* 0x000eb00000000a00 */
[----:B------:R-:W3:Y:S01]  /*0090*/  LDC.64 R6, c[0x0][0x380] ;  /* 0x0000e000ff067b82 */ /* 0x000ee20000000a00 */
[----:B0-----:R-:W-:-:S04]  /*00a0*/  IMAD.WIDE.U32 R2, R0, 0x4, R2 ;  /* 0x0000000400027825 */ /* 0x001fc800078e0002 */
[----:B--2---:R-:W-:-:S04]  /*00b0*/  IMAD.WIDE.U32 R4, R0, 0x4, R4 ;  /* 0x0000000400047825 */ /* 0x004fc800078e0004 */
[----:B---3--:R-:W-:Y:S01]  /*00c0*/  IMAD.WIDE.U32 R6, R0, 0x4, R6 ;  /* 0x0000000400067825 */ /* 0x008fe200078e0006 */
[----:B-1----:R-:W-:Y:S06]  /*00d0*/  @P0 BRA `(.L_x_3) ;  /* 0x0000000000fc0947 */ /* 0x002fec0003800000 */
[----:B------:R-:W-:Y:S01]  /*00e0*/  IADD3 R8, PT, PT, -R0, 0xa, RZ ;  /* 0x0000000a00087810 */ /* 0x000fe20007ffe1ff */
[----:B------:R-:W-:Y:S01]  /*00f0*/  BSSY.RECONVERGENT B1, `(.L_x_4) ;  /* 0x0000022000017945 */ /* 0x000fe20003800200 */
[----:B------:R-:W-:Y:S02]  /*0100*/  PLOP3.LUT P0, PT, PT, PT, PT, 0x80, 0x8 ;  /* 0x000000000008781c */ /* 0x000fe40003f0f070 */
[----:B------:R-:W-:-:S13]  /*0110*/  ISETP.GT.AND P1, PT, R8, 0x3, PT ;  /* 0x000000030800780c */ /* 0x000fda0003f24270 */
[----:B------:R-:W-:Y:S05]  /*0120*/  @!P1 BRA `(.L_x_5) ;  /* 0x0000000000789947 */ /* 0x000fea0003800000 */
[----:B------:R-:W-:-:S13]  /*0130*/  PLOP3.LUT P0, PT, PT, PT, PT, 0x8, 0x80 ;  /* 0x000000000080781c */ /* 0x000fda0003f0e170 */
.L_x_6:
[----:B------:R-:W-:Y:S02]  /*0140*/  IMAD.MOV.U32 R8, RZ, RZ, R4 ;  /* 0x000000ffff087224 */ /* 0x000fe400078e0004 */
[----:B------:R-:W-:Y:S01]  /*0150*/  IMAD.MOV.U32 R9, RZ, RZ, R5 ;  /* 0x000000ffff097224 */ /* 0x000fe200078e0005 */
[----:B--2---:R-:W2:Y:S04]  /*0160*/  LDG.E R4, desc[UR4][R6.64] ;  /* 0x0000000406047981 */ /* 0x004ea8000c1e1900 */
[----:B------:R-:W2:Y:S01]  /*0170*/  LDG.E R5, desc[UR4][R8.64] ;  /* 0x0000000408057981 */ /* 0x000ea2000c1e1900 */
[----:B------:R-:W-:Y:S01]  /*0180*/  IMAD.MOV.U32 R10, RZ, RZ, R2 ;  /* 0x000000ffff0a7224 */ /* 0x000fe200078e0002 */
[----:B------:R-:W-:Y:S01]  /*0190*/  MOV R11, R3 ;  /* 0x00000003000b7202 */ /* 0x000fe20000000f00 */
[----:B--2---:R-:W-:-:S05]  /*01a0*/  IMAD.IADD R5, R4, 0x1, R5 ;  /* 0x0000000104057824 */ /* 0x004fca00078e0205 */
[----:B------:R0:W-:Y:S04]  /*01b0*/  STG.E desc[UR4][R10.64], R5 ;  /* 0x000000050a007986 */ /* 0x0001e8000c101904 */
[----:B------:R-:W2:Y:S04]  /*01c0*/  LDG.E R2, desc[UR4][R6.64+0x4] ;  /* 0x0000040406027981 */ /* 0x000ea8000c1e1900 */
[----:B------:R-:W2:Y:S02]  /*01d0*/  LDG.E R3, desc[UR4][R8.64+0x4] ;  /* 0x0000040408037981 */ /* 0x000ea4000c1e1900 */
[----:B--2---:R-:W-:-:S05]  /*01e0*/  IMAD.IADD R3, R2, 0x1, R3 ;  /* 0x0000000102037824 */ /* 0x004fca00078e0203 */
[----:B------:R1:W-:Y:S04]  /*01f0*/  STG.E desc[UR4][R10.64+0x4], R3 ;  /* 0x000004030a007986 */ /* 0x0003e8000c101904 */
[----:B------:R-:W2:Y:S04]  /*0200*/  LDG.E R2, desc[UR4][R6.64+0x8] ;  /* 0x0000080406027981 */ /* 0x000ea8000c1e1900 */
[----:B------:R-:W2:Y:S02]  /*0210*/  LDG.E R13, desc[UR4][R8.64+0x8] ;  /* 0x00000804080d7981 */ /* 0x000ea4000c1e1900 */
[----:B--2---:R-:W-:-:S05]  /*0220*/  IMAD.IADD R13, R2, 0x1, R13 ;  /* 0x00000001020d7824 */ /* 0x004fca00078e020d */
[----:B------:R2:W-:Y:S04]  /*0230*/  STG.E desc[UR4][R10.64+0x8], R13 ;  /* 0x0000080d0a007986 */ /* 0x0005e8000c101904 */
[----:B------:R3:W4:Y:S04]  /*0240*/  LDG.E R2, desc[UR4][R6.64+0xc] ;  /* 0x00000c0406027981 */ /* 0x000728000c1e1900 */
[----:B------:R-:W4:Y:S01]  /*0250*/  LDG.E R15, desc[UR4][R8.64+0xc] ;  /* 0x00000c04080f7981 */ /* 0x000f22000c1e1900 */
[----:B------:R-:W-:Y:S02]  /*0260*/  IADD3 R0, PT, PT, R0, 0x4, RZ ;  /* 0x0000000400007810 */ /* 0x000fe40007ffe0ff */
[----:B------:R-:W-:-:S02]  /*0270*/  IADD3 R4, P3, PT, R8, 0x10, RZ ;  /* 0x0000001008047810 */ /* 0x000fc40007f7e0ff */
[----:B------:R-:W-:Y:S02]  /*0280*/  ISETP.GE.AND P1, PT, R0, 0x7, PT ;  /* 0x000000070000780c */ /* 0x000fe40003f26270 */
[----:B---3--:R-:W-:Y:S01]  /*0290*/  IADD3 R6, P4, PT, R6, 0x10, RZ ;  /* 0x0000001006067810 */ /* 0x008fe20007f9e0ff */
[----:B0-----:R-:W-:-:S04]  /*02a0*/  IMAD.X R5, RZ, RZ, R9, P3 ;  /* 0x000000ffff057224 */ /* 0x001fc800018e0609 */
[----:B------:R-:W-:Y:S02]  /*02b0*/  IMAD.X R7, RZ, RZ, R7, P4 ;  /* 0x000000ffff077224 */ /* 0x000fe400020e0607 */
[----:B----4-:R-:W-:Y:S01]  /*02c0*/  IMAD.IADD R15, R2, 0x1, R15 ;  /* 0x00000001020f7824 */ /* 0x010fe200078e020f */
[----:B------:R-:W-:-:S04]  /*02d0*/  IADD3 R2, P2, PT, R10, 0x10, RZ ;  /* 0x000000100a027810 */ /* 0x000fc80007f5e0ff */
[----:B------:R2:W-:Y:S01]  /*02e0*/  STG.E desc[UR4][R10.64+0xc], R15 ;  /* 0x00000c0f0a007986 */ /* 0x0005e2000c101904 */
[----:B-1----:R-:W-:Y:S01]  /*02f0*/  IMAD.X R3, RZ, RZ, R11, P2 ;  /* 0x000000ffff037224 */ /* 0x002fe200010e060b */
[----:B------:R-:W-:Y:S07]  /*0300*/  @!P1 BRA `(.L_x_6) ;  /* 0xfffffffc008c9947 */ /* 0x000fee000383ffff */
.L_x_5:
[----:B------:R-:W-:Y:S05]  /*0310*/  BSYNC.RECONVERGENT B1 ;  /* 0x0000000000017941 */ /* 0x000fea0003800200 */
.L_x_4:
[----:B------:R-:W-:Y:S01]  /*0320*/  IADD3 R8, PT, PT, -R0, 0xa, RZ ;  /* 0x0000000a00087810 */ /* 0x000fe20007ffe1ff */
[----:B------:R-:W-:Y:S03]  /*0330*/  BSSY.RECONVERGENT B1, `(.L_x_7) ;  /* 0x0000017000017945 */ /* 0x000fe60003800200 */
[----:B------:R-:W-:-:S13]  /*0340*/  ISETP.GT.AND P1, PT, R8, 0x1, PT ;  /* 0x000000010800780c */ /* 0x000fda0003f24270 */
[----:B------:R-:W-:Y:S05]  /*0350*/  @!P1 BRA `(.L_x_8) ;  /* 0x0000000000509947 */ /* 0x000fea0003800000 */
[----:B------:R-:W-:Y:S01]  /*0360*/  MOV R8, R4 ;  /* 0x0000000400087202 */ /* 0x000fe20000000f00 */
[----:B------:R-:W-:Y:S01]  /*0370*/  IMAD.MOV.U32 R9, RZ, RZ, R5 ;  /* 0x000000ffff097224 */ /* 0x000fe200078e0005 */
[----:B--2---:R-:W2:Y:S04]  /*0380*/  LDG.E R10, desc[UR4][R6.64] ;  /* 0x00000004060a7981 */ /* 0x004ea8000c1e1900 */
[----:B------:R-:W2:Y:S02]  /*0390*/  LDG.E R11, desc[UR4][R8.64] ;  /* 0x00000004080b7981 */ /* 0x000ea4000c1e1900 */
[----:B--2---:R-:W-:Y:S01]  /*03a0*/  IMAD.IADD R13, R10, 0x1, R11 ;  /* 0x000000010a0d7824 */ /* 0x004fe200078e020b */
[----:B------:R-:W-:Y:S01]  /*03b0*/  MOV R11, R3 ;  /* 0x00000003000b7202 */ /* 0x000fe20000000f00 */
[----:B------:R-:W-:-:S05]  /*03c0*/  IMAD.MOV.U32 R10, RZ, RZ, R2 ;  /* 0x000000ffff0a7224 */ /* 0x000fca00078e0002 */
[----:B------:R0:W-:Y:S04]  /*03d0*/  STG.E desc[UR4][R10.64], R13 ;  /* 0x0000000d0a007986 */ /* 0x0001e8000c101904 */
[----:B------:R1:W2:Y:S04]  /*03e0*/  LDG.E R12, desc[UR4][R6.64+0x4] ;  /* 0x00000404060c7981 */ /* 0x0002a8000c1e1900 */
[----:B------:R-:W2:Y:S01]  /*03f0*/  LDG.E R15, desc[UR4][R8.64+0x4] ;  /* 0x00000404080f7981 */ /* 0x000ea2000c1e1900 */
[----:B------:R-:W-:Y:S01]  /*0400*/  IADD3 R2, P1, PT, R2, 0x8, RZ ;  /* 0x0000000802027810 */ /* 0x000fe20007f3e0ff */
[----:B------:R-:W-:Y:S01]  /*0410*/  VIADD R0, R0, 0x2 ;  /* 0x0000000200007836 */ /* 0x000fe20000000000 */
[----:B------:R-:W-:-:S02]  /*0420*/  IADD3 R4, P2, PT, R4, 0x8, RZ ;  /* 0x0000000804047810 */ /* 0x000fc40007f5e0ff */
[----:B------:R-:W-:Y:S01]  /*0430*/  PLOP3.LUT P0, PT, PT, PT, PT, 0x8, 0x80 ;  /* 0x000000000080781c */ /* 0x000fe20003f0e170 */
[----:B------:R-:W-:Y:S01]  /*0440*/  IMAD.X R3, RZ, RZ, R3, P1 ;  /* 0x000000ffff037224 */ /* 0x000fe200008e0603 */
[----:B-1----:R-:W-:Y:S02]  /*0450*/  IADD3 R6, P3, PT, R6, 0x8, RZ ;  /* 0x0000000806067810 */ /* 0x002fe40007f7e0ff */
[----:B------:R-:W-:-:S03]  /*0460*/  IADD3.X R5, PT, PT, RZ, R5, RZ, P2, !PT ;  /* 0x00000005ff057210 */ /* 0x000fc600017fe4ff */
[----:B------:R-:W-:Y:S02]  /*0470*/  IMAD.X R7, RZ, RZ, R7, P3 ;  /* 0x000000ffff077224 */ /* 0x000fe400018e0607 */
[----:B--2---:R-:W-:-:S05]  /*0480*/  IMAD.IADD R15, R12, 0x1, R15 ;  /* 0x000000010c0f7824 */ /* 0x004fca00078e020f */
[----:B------:R0:W-:Y:S02]  /*0490*/  STG.E desc[UR4][R10.64+0x4], R15 ;  /* 0x0000040f0a007986 */ /* 0x0001e4000c101904 */
.L_x_8:
[----:B------:R-:W-:Y:S05]  /*04a0*/  BSYNC.RECONVERGENT B1 ;  /* 0x0000000000017941 */ /* 0x000fea0003800200 */
.L_x_7:
[----:B------:R-:W-:-:S13]  /*04b0*/  ISETP.NE.OR P0, PT, R0, 0xa, P0 ;  /* 0x0000000a0000780c */ /* 0x000fda0000705670 */
[----:B------:R-:W-:Y:S05]  /*04c0*/  @!P0 EXIT ;  /* 0x000000000000894d */ /* 0x000fea0003800000 */
.L_x_3:
[----:B------:R-:W-:Y:S05]  /*04d0*/  BSYNC.RECONVERGENT B0 ;  /* 0x0000000000007941 */ /* 0x000fea0003800200 */
.L_x_2:
[----:B-1----:R1:W0:Y:S04]  /*04e0*/  LDG.E R8, desc[UR4][R6.64] ;  /* 0x0000000406087981 */ /* 0x002228000c1e1900 */
[----:B------:R3:W0:Y:S01]  /*04f0*/  LDG.E R9, desc[UR4][R4.64] ;  /* 0x0000000404097981 */ /* 0x000622000c1e1900 */
[----:B------:R-:W-:-:S05]  /*0500*/  VIADD R0, R0, 0x1 ;  /* 0x0000000100007836 */ /* 0x000fca0000000000 */
[----:B------:R-:W-:Y:S02]  /*0510*/  ISETP.NE.AND P0, PT, R0, 0xa, PT ;  /* 0x0000000a0000780c */ /* 0x000fe40003f05270 */
[----:B-1----:R-:W-:Y:S02]  /*0520*/  IADD3 R6, P3, PT, R6, 0x4, RZ ;  /* 0x0000000406067810 */ /* 0x002fe40007f7e0ff */
[----:B---3--:R-:W-:-:S03]  /*0530*/  IADD3 R4, P2, PT, R4, 0x4, RZ ;  /* 0x0000000404047810 */ /* 0x008fc60007f5e0ff */
[----:B------:R-:W-:Y:S01]  /*0540*/  IMAD.X R7, RZ, RZ, R7, P3 ;  /* 0x000000ffff077224 */ /* 0x000fe200018e0607 */
[----:B------:R-:W-:Y:S01]  /*0550*/  IADD3.X R5, PT, PT, RZ, R5, RZ, P2, !PT ;  /* 0x00000005ff057210 */ /* 0x000fe200017fe4ff */
[----:B0-2---:R-:W-:Y:S01]  /*0560*/  IMAD.IADD R11, R8, 0x1, R9 ;  /* 0x00000001080b7824 */ /* 0x005fe200078e0209 */
[----:B------:R-:W-:Y:S01]  /*0570*/  MOV R9, R3 ;  /* 0x0000000300097202 */ /* 0x000fe20000000f00 */
[----:B------:R-:W-:Y:S01]  /*0580*/  IMAD.MOV.U32 R8, RZ, RZ, R2 ;  /* 0x000000ffff087224 */ /* 0x000fe200078e0002 */
[----:B------:R-:W-:-:S04]  /*0590*/  IADD3 R2, P1, PT, R2, 0x4, RZ ;  /* 0x0000000402027810 */ /* 0x000fc80007f3e0ff */
[----:B------:R1:W-:Y:S01]  /*05a0*/  STG.E desc[UR4][R8.64], R11 ;  /* 0x0000000b08007986 */ /* 0x0003e2000c101904 */
[----:B------:R-:W-:Y:S01]  /*05b0*/  IMAD.X R3, RZ, RZ, R3, P1 ;  /* 0x000000ffff037224 */ /* 0x000fe200008e0603 */
[----:B------:R-:W-:Y:S07]  /*05c0*/  @P0 BRA `(.L_x_2) ;  /* 0xfffffffc00c40947 */ /* 0x000fee000383ffff */
[----:B------:R-:W-:Y:S05]  /*05d0*/  EXIT ;  /* 0x000000000000794d */ /* 0x000fea0003800000 */
.L_x_9:
        /* <DEDUP_REMOVED lines=10> */
.L_x_12:


//--------------------- .nv.shared.reserved.0     --------------------------
	.section	.nv.shared.reserved.0,"aw",@nobits
	.weak		__nv_reservedSMEM_offset_0_alias
	.size		__nv_reservedSMEM_offset_0_alias, 0, 64
	.other		__nv_reservedSMEM_offset_0_alias,@"STO_CUDA_RESERVED_SHARED STV_DEFAULT"
__nv_reservedSMEM_offset_0_alias:
	.zero		0
	.zero		64


//--------------------- .nv.constant0._Z8BlockaddPiS_S_ --------------------------
	.section	.nv.constant0._Z8BlockaddPiS_S_,"a",@progbits
	.sectionflags	@""
	.align	4
.nv.constant0._Z8BlockaddPiS_S_:
	.zero		920


//--------------------- .nv.constant0._Z9ThreadaddPiS_S_ --------------------------
	.section	.nv.constant0._Z9ThreadaddPiS_S_,"a",@progbits
	.sectionflags	@""
	.align	4
.nv.constant0._Z9ThreadaddPiS_S_:
	.zero		920


//--------------------- .nv.constant0._Z3addPiS_S_ --------------------------
	.section	.nv.constant0._Z3addPiS_S_,"a",@progbits
	.sectionflags	@""
	.align	4
.nv.constant0._Z3addPiS_S_:
	.zero		920


//--------------------- SYMBOLS --------------------------

	.type		.nv.reservedSmem.offset0,@object
	.size		.nv.reservedSmem.offset0,0x4
